	.headerflags	@"EF_CUDA_TEXMODE_UNIFIED EF_CUDA_64BIT_ADDRESS EF_CUDA_ACCELERATORS EF_CUDA_SM90 EF_CUDA_VIRTUAL_SM(EF_CUDA_SM90)"
	.elftype	@"ET_EXEC"


//--------------------- .nv.info                  --------------------------
	.section	.nv.info,"",@"SHT_CUDA_INFO"
	.align	4


	//----- nvinfo : EIATTR_REGCOUNT
	.align		4
        /*0000*/ 	.byte	0x04, 0x2f
        /*0002*/ 	.short	(.L_1 - .L_0)
	.align		4
.L_0:
        /*0004*/ 	.word	index@(triton_poi_fused_div_2)
        /*0008*/ 	.word	0x0000000e


	//----- nvinfo : EIATTR_MIN_STACK_SIZE
	.align		4
.L_1:
        /*000c*/ 	.byte	0x04, 0x12
        /*000e*/ 	.short	(.L_3 - .L_2)
	.align		4
.L_2:
        /*0010*/ 	.word	index@(triton_poi_fused_div_2)
        /*0014*/ 	.word	0x00000000


	//----- nvinfo : EIATTR_FRAME_SIZE
	.align		4
.L_3:
        /*0018*/ 	.byte	0x04, 0x11
        /*001a*/ 	.short	(.L_5 - .L_4)
	.align		4
.L_4:
        /*001c*/ 	.word	index@(triton_poi_fused_div_2)
        /*0020*/ 	.word	0x00000000


	//----- nvinfo : EIATTR_MIN_STACK_SIZE
	.align		4
.L_5:
        /*0024*/ 	.byte	0x04, 0x12
        /*0026*/ 	.short	(.L_7 - .L_6)
	.align		4
.L_6:
        /*0028*/ 	.word	index@(triton_poi_fused_div_2)
        /*002c*/ 	.word	0x00000000
.L_7:


//--------------------- .nv.info.triton_poi_fused_div_2 --------------------------
	.section	.nv.info.triton_poi_fused_div_2,"",@"SHT_CUDA_INFO"
	.sectionflags	@""
	.align	4


	//----- nvinfo : EIATTR_CUDA_API_VERSION
	.align		4
        /*0000*/ 	.byte	0x04, 0x37
        /*0002*/ 	.short	(.L_9 - .L_8)
.L_8:
        /*0004*/ 	.word	0x0000007c


	//----- nvinfo : EIATTR_KPARAM_INFO
	.align		4
.L_9:
        /*0008*/ 	.byte	0x04, 0x17
        /*000a*/ 	.short	(.L_11 - .L_10)
.L_10:
        /*000c*/ 	.word	0x00000000
        /*0010*/ 	.short	0x0003
        /*0012*/ 	.short	0x0018
        /*0014*/ 	.byte	0x00, 0xf0, 0x11, 0x00


	//----- nvinfo : EIATTR_KPARAM_INFO
	.align		4
.L_11:
        /*0018*/ 	.byte	0x04, 0x17
        /*001a*/ 	.short	(.L_13 - .L_12)
.L_12:
        /*001c*/ 	.word	0x00000000
        /*0020*/ 	.short	0x0002
        /*0022*/ 	.short	0x0010
        /*0024*/ 	.byte	0x00, 0xf4, 0x21, 0x00


	//----- nvinfo : EIATTR_KPARAM_INFO
	.align		4
.L_13:
        /*0028*/ 	.byte	0x04, 0x17
        /*002a*/ 	.short	(.L_15 - .L_14)
.L_14:
        /*002c*/ 	.word	0x00000000
        /*0030*/ 	.short	0x0001
        /*0032*/ 	.short	0x0008
        /*0034*/ 	.byte	0x00, 0xf4, 0x21, 0x00


	//----- nvinfo : EIATTR_KPARAM_INFO
	.align		4
.L_15:
        /*0038*/ 	.byte	0x04, 0x17
        /*003a*/ 	.short	(.L_17 - .L_16)
.L_16:
        /*003c*/ 	.word	0x00000000
        /*0040*/ 	.short	0x0000
        /*0042*/ 	.short	0x0000
        /*0044*/ 	.byte	0x00, 0xf4, 0x21, 0x00


	//----- nvinfo : EIATTR_SPARSE_MMA_MASK
	.align		4
.L_17:
        /*0048*/ 	.byte	0x03, 0x50
        /*004a*/ 	.short	0x0000


	//----- nvinfo : EIATTR_MAXREG_COUNT
	.align		4
        /*004c*/ 	.byte	0x03, 0x1b
        /*004e*/ 	.short	0x00ff


	//----- nvinfo : EIATTR_EXIT_INSTR_OFFSETS
	.align		4
        /*0050*/ 	.byte	0x04, 0x1c
        /*0052*/ 	.short	(.L_19 - .L_18)


	//   ....[0]....
.L_18:
        /*0054*/ 	.word	0x00000170


	//   ....[1]....
        /*0058*/ 	.word	0x00000190


	//----- nvinfo : EIATTR_REQNTID
	.align		4
.L_19:
        /*005c*/ 	.byte	0x04, 0x10
        /*005e*/ 	.short	(.L_21 - .L_20)
.L_20:
        /*0060*/ 	.word	0x00000080
        /*0064*/ 	.word	0x00000001
        /*0068*/ 	.word	0x00000001


	//----- nvinfo : EIATTR_CBANK_PARAM_SIZE
	.align		4
.L_21:
        /*006c*/ 	.byte	0x03, 0x19
        /*006e*/ 	.short	0x001c


	//----- nvinfo : EIATTR_PARAM_CBANK
	.align		4
        /*0070*/ 	.byte	0x04, 0x0a
        /*0072*/ 	.short	(.L_23 - .L_22)
	.align		4
.L_22:
        /*0074*/ 	.word	index@(.nv.constant0.triton_poi_fused_div_2)
        /*0078*/ 	.short	0x0210
        /*007a*/ 	.short	0x001c


	//----- nvinfo : EIATTR_SW_WAR
	.align		4
.L_23:
        /*007c*/ 	.byte	0x04, 0x36
        /*007e*/ 	.short	(.L_25 - .L_24)
.L_24:
        /*0080*/ 	.word	0x00000008
.L_25:


//--------------------- .nv.callgraph             --------------------------
	.section	.nv.callgraph,"",@"SHT_CUDA_CALLGRAPH"
	.align	4
	.sectionentsize	8
	.align		4
        /*0000*/ 	.word	0x00000000
	.align		4
        /*0004*/ 	.word	0xffffffff
	.align		4
        /*0008*/ 	.word	0x00000000
	.align		4
        /*000c*/ 	.word	0xfffffffe
	.align		4
        /*0010*/ 	.word	0x00000000
	.align		4
        /*0014*/ 	.word	0xfffffffd
	.align		4
        /*0018*/ 	.word	0x00000000
	.align		4
        /*001c*/ 	.word	0xfffffffc


//--------------------- .text.triton_poi_fused_div_2 --------------------------
	.section	.text.triton_poi_fused_div_2,"ax",@progbits
	.align	128
        .global         triton_poi_fused_div_2
        .type           triton_poi_fused_div_2,@function
        .size           triton_poi_fused_div_2,(.L_x_1 - triton_poi_fused_div_2)
        .other          triton_poi_fused_div_2,@"STO_CUDA_ENTRY STV_DEFAULT"
triton_poi_fused_div_2:
.text.triton_poi_fused_div_2:
[----:B------:R-:W0:Y:S02]  /*0000*/  LDC R1, c[0x0][0x28] ;  /* 0x00000a00ff017b82 */ /* 0x000e240000000800 */
[----:B------:R-:W1:Y:S01]  /*0010*/  LDC.64 R4, c[0x0][0x218] ;  /* 0x00008600ff047b82 */ /* 0x000e620000000a00 */
[----:B------:R-:W2:Y:S01]  /*0020*/  S2R R0, SR_TID.X ;  /* 0x0000000000007919 */ /* 0x000ea20000002100 */
[----:B------:R-:W-:Y:S01]  /*0030*/  ULDC.64 UR4, c[0x0][0x208] ;  /* 0x0000820000047ab9 */ /* 0x000fe20000000a00 */
[----:B------:R-:W3:Y:S05]  /*0040*/  S2R R9, SR_CTAID.X ;  /* 0x0000000000097919 */ /* 0x000eea0000002500 */
[----:B------:R-:W4:Y:S01]  /*0050*/  LDC.64 R2, c[0x0][0x210] ;  /* 0x00008400ff027b82 */ /* 0x000f220000000a00 */
[----:B------:R-:W-:-:S07]  /*0060*/  HFMA2.MMA R11, -RZ, RZ, 0, 0 ;  /* 0x00000000ff0b7435 */ /* 0x000fce00000001ff */
[----:B------:R-:W5:Y:S01]  /*0070*/  LDC.64 R6, c[0x0][0x220] ;  /* 0x00008800ff067b82 */ /* 0x000f620000000a00 */
[----:B-1----:R5:W5:Y:S01]  /*0080*/  LDG.E R8, desc[UR4][R4.64] ;  /* 0x0000000404087981 */ /* 0x002b62000c1e1900 */
[----:B--2---:R-:W-:-:S04]  /*0090*/  LOP3.LUT R0, R0, 0x7f, RZ, 0xc0, !PT ;  /* 0x0000007f00007812 */ /* 0x004fc800078ec0ff */
[----:B---3--:R-:W-:-:S04]  /*00a0*/  LEA R9, R9, R0, 0x7 ;  /* 0x0000000009097211 */ /* 0x008fc800078e38ff */
[C---:B------:R-:W-:Y:S01]  /*00b0*/  ISETP.GE.AND P2, PT, R9.reuse, 0x200, PT ;  /* 0x000002000900780c */ /* 0x040fe20003f46270 */
[----:B----4-:R-:W-:-:S12]  /*00c0*/  IMAD.WIDE R2, R9, 0x4, R2 ;  /* 0x0000000409027825 */ /* 0x010fd800078e0202 */
[----:B------:R-:W2:Y:S01]  /*00d0*/  @!P2 LDG.E R11, desc[UR4][R2.64] ;  /* 0x00000004020ba981 */ /* 0x000ea2000c1e1900 */
[----:B-----5:R-:W-:Y:S01]  /*00e0*/  IMAD.WIDE R4, R9, 0x4, R6 ;  /* 0x0000000409047825 */ /* 0x020fe200078e0206 */
[C---:B------:R-:W-:Y:S02]  /*00f0*/  FSETP.GT.AND P0, PT, |R8|.reuse, 8.50705917302346158658e+37, PT ;  /* 0x7e8000000800780b */ /* 0x040fe40003f04200 */
[----:B------:R-:W-:-:S11]  /*0100*/  FSETP.GEU.AND P1, PT, |R8|, 1.175494350822287508e-38, PT ;  /* 0x008000000800780b */ /* 0x000fd60003f2e200 */
[----:B------:R-:W-:-:S04]  /*0110*/  @P0 FMUL R8, R8, 0.25 ;  /* 0x3e80000008080820 */ /* 0x000fc80000400000 */
[----:B------:R-:W-:-:S06]  /*0120*/  @!P1 FMUL R8, R8, 16777216 ;  /* 0x4b80000008089820 */ /* 0x000fcc0000400000 */
[----:B------:R-:W1:Y:S01]  /*0130*/  MUFU.RCP R8, R8 ;  /* 0x0000000800087308 */ /* 0x000e620000001000 */
[----:B--2---:R-:W-:-:S04]  /*0140*/  @P0 FMUL R11, R11, 0.25 ;  /* 0x3e8000000b0b0820 */ /* 0x004fc80000400000 */
[----:B------:R-:W-:-:S04]  /*0150*/  @!P1 FMUL R11, R11, 16777216 ;  /* 0x4b8000000b0b9820 */ /* 0x000fc80000400000 */
[----:B-1----:R-:W-:Y:S01]  /*0160*/  FMUL R11, R8, R11 ;  /* 0x0000000b080b7220 */ /* 0x002fe20000400000 */
[----:B------:R-:W-:Y:S06]  /*0170*/  @P2 EXIT ;  /* 0x000000000000294d */ /* 0x000fec0003800000 */
[----:B------:R-:W-:Y:S01]  /*0180*/  STG.E desc[UR4][R4.64], R11 ;  /* 0x0000000b04007986 */ /* 0x000fe2000c101904 */
[----:B------:R-:W-:Y:S05]  /*0190*/  EXIT ;  /* 0x000000000000794d */ /* 0x000fea0003800000 */
.L_x_0:
[----:B------:R-:W-:-:S00]  /*01a0*/  BRA `(.L_x_0) ;  /* 0xfffffffc00fc7947 */ /* 0x000fc0000383ffff */
[----:B------:R-:W-:-:S00]  /*01b0*/  NOP ;  /* 0x0000000000007918 */ /* 0x000fc00000000000 */
        /* <DEDUP_REMOVED lines=12> */
.L_x_1:


//--------------------- .nv.constant0.triton_poi_fused_div_2 --------------------------
	.section	.nv.constant0.triton_poi_fused_div_2,"a",@progbits
	.sectionflags	@""
	.align	4
.nv.constant0.triton_poi_fused_div_2:
	.zero		556
